//
// Generated by NVIDIA NVVM Compiler
//
// Compiler Build ID: CL-36424714
// Cuda compilation tools, release 13.0, V13.0.88
// Based on NVVM 20.0.0
//

.version 9.0
.target sm_100
.address_size 64

	// .globl	_Z11gemv_sharedPKfS0_Pfii
.extern .shared .align 16 .b8 s_x[];

.visible .entry _Z11gemv_sharedPKfS0_Pfii(
	.param .u64 .ptr .align 1 _Z11gemv_sharedPKfS0_Pfii_param_0,
	.param .u64 .ptr .align 1 _Z11gemv_sharedPKfS0_Pfii_param_1,
	.param .u64 .ptr .align 1 _Z11gemv_sharedPKfS0_Pfii_param_2,
	.param .u32 _Z11gemv_sharedPKfS0_Pfii_param_3,
	.param .u32 _Z11gemv_sharedPKfS0_Pfii_param_4
)
{
	.reg .pred 	%p<17>;
	.reg .b32 	%r<59>;
	.reg .b32 	%f<124>;
	.reg .b64 	%rd<19>;

	ld.param.u64 	%rd6, [_Z11gemv_sharedPKfS0_Pfii_param_0];
	ld.param.u64 	%rd4, [_Z11gemv_sharedPKfS0_Pfii_param_1];
	ld.param.u64 	%rd5, [_Z11gemv_sharedPKfS0_Pfii_param_2];
	ld.param.u32 	%r29, [_Z11gemv_sharedPKfS0_Pfii_param_3];
	ld.param.u32 	%r30, [_Z11gemv_sharedPKfS0_Pfii_param_4];
	cvta.to.global.u64 	%rd1, %rd6;
	mov.u32 	%r31, %ctaid.x;
	mov.u32 	%r32, %ntid.x;
	mov.u32 	%r1, %tid.x;
	mad.lo.s32 	%r2, %r31, %r32, %r1;
	setp.lt.s32 	%p1, %r30, 1;
	mov.f32 	%f122, 0f00000000;
	@%p1 bra 	$L__BB0_19;
	shl.b32 	%r34, %r1, 2;
	mov.u32 	%r35, s_x;
	add.s32 	%r3, %r35, %r34;
	mul.lo.s32 	%r4, %r30, %r2;
	cvta.to.global.u64 	%rd2, %rd4;
	mov.f32 	%f122, 0f00000000;
	mov.b32 	%r52, 0;
	mov.u32 	%r51, %r30;
$L__BB0_2:
	min.s32 	%r36, %r51, 256;
	max.s32 	%r7, %r36, 1;
	and.b32  	%r8, %r7, 7;
	and.b32  	%r9, %r7, 15;
	add.s32 	%r10, %r52, %r1;
	setp.ge.s32 	%p2, %r10, %r30;
	mov.f32 	%f114, 0f00000000;
	@%p2 bra 	$L__BB0_4;
	mul.wide.s32 	%rd7, %r10, 4;
	add.s64 	%rd8, %rd2, %rd7;
	ld.global.f32 	%f114, [%rd8];
$L__BB0_4:
	setp.ge.s32 	%p3, %r2, %r29;
	st.shared.f32 	[%r3], %f114;
	bar.sync 	0;
	setp.le.s32 	%p4, %r30, %r52;
	or.pred  	%p5, %p3, %p4;
	@%p5 bra 	$L__BB0_18;
	add.s32 	%r11, %r52, %r4;
	setp.lt.s32 	%p6, %r51, 16;
	mov.b32 	%r57, 0;
	@%p6 bra 	$L__BB0_8;
	and.b32  	%r57, %r7, 496;
	add.s32 	%r53, %r35, 32;
	neg.s32 	%r55, %r57;
	mov.u32 	%r54, %r11;
$L__BB0_7:
	.pragma "nounroll";
	mul.wide.s32 	%rd9, %r54, 4;
	add.s64 	%rd10, %rd1, %rd9;
	ld.global.f32 	%f23, [%rd10];
	ld.shared.v4.f32 	{%f24, %f25, %f26, %f27}, [%r53+-32];
	fma.rn.f32 	%f28, %f23, %f24, %f122;
	ld.global.f32 	%f29, [%rd10+4];
	fma.rn.f32 	%f30, %f29, %f25, %f28;
	ld.global.f32 	%f31, [%rd10+8];
	fma.rn.f32 	%f32, %f31, %f26, %f30;
	ld.global.f32 	%f33, [%rd10+12];
	fma.rn.f32 	%f34, %f33, %f27, %f32;
	ld.global.f32 	%f35, [%rd10+16];
	ld.shared.v4.f32 	{%f36, %f37, %f38, %f39}, [%r53+-16];
	fma.rn.f32 	%f40, %f35, %f36, %f34;
	ld.global.f32 	%f41, [%rd10+20];
	fma.rn.f32 	%f42, %f41, %f37, %f40;
	ld.global.f32 	%f43, [%rd10+24];
	fma.rn.f32 	%f44, %f43, %f38, %f42;
	ld.global.f32 	%f45, [%rd10+28];
	fma.rn.f32 	%f46, %f45, %f39, %f44;
	ld.global.f32 	%f47, [%rd10+32];
	ld.shared.v4.f32 	{%f48, %f49, %f50, %f51}, [%r53];
	fma.rn.f32 	%f52, %f47, %f48, %f46;
	ld.global.f32 	%f53, [%rd10+36];
	fma.rn.f32 	%f54, %f53, %f49, %f52;
	ld.global.f32 	%f55, [%rd10+40];
	fma.rn.f32 	%f56, %f55, %f50, %f54;
	ld.global.f32 	%f57, [%rd10+44];
	fma.rn.f32 	%f58, %f57, %f51, %f56;
	ld.global.f32 	%f59, [%rd10+48];
	ld.shared.v4.f32 	{%f60, %f61, %f62, %f63}, [%r53+16];
	fma.rn.f32 	%f64, %f59, %f60, %f58;
	ld.global.f32 	%f65, [%rd10+52];
	fma.rn.f32 	%f66, %f65, %f61, %f64;
	ld.global.f32 	%f67, [%rd10+56];
	fma.rn.f32 	%f68, %f67, %f62, %f66;
	ld.global.f32 	%f69, [%rd10+60];
	fma.rn.f32 	%f122, %f69, %f63, %f68;
	add.s32 	%r55, %r55, 16;
	add.s32 	%r54, %r54, 16;
	add.s32 	%r53, %r53, 64;
	setp.ne.s32 	%p7, %r55, 0;
	@%p7 bra 	$L__BB0_7;
$L__BB0_8:
	setp.eq.s32 	%p8, %r9, 0;
	@%p8 bra 	$L__BB0_18;
	setp.lt.u32 	%p9, %r9, 8;
	@%p9 bra 	$L__BB0_11;
	add.s32 	%r40, %r11, %r57;
	mul.wide.s32 	%rd11, %r40, 4;
	add.s64 	%rd12, %rd1, %rd11;
	ld.global.f32 	%f71, [%rd12];
	shl.b32 	%r41, %r57, 2;
	add.s32 	%r43, %r35, %r41;
	ld.shared.f32 	%f72, [%r43];
	fma.rn.f32 	%f73, %f71, %f72, %f122;
	ld.global.f32 	%f74, [%rd12+4];
	ld.shared.f32 	%f75, [%r43+4];
	fma.rn.f32 	%f76, %f74, %f75, %f73;
	ld.global.f32 	%f77, [%rd12+8];
	ld.shared.f32 	%f78, [%r43+8];
	fma.rn.f32 	%f79, %f77, %f78, %f76;
	ld.global.f32 	%f80, [%rd12+12];
	ld.shared.f32 	%f81, [%r43+12];
	fma.rn.f32 	%f82, %f80, %f81, %f79;
	ld.global.f32 	%f83, [%rd12+16];
	ld.shared.f32 	%f84, [%r43+16];
	fma.rn.f32 	%f85, %f83, %f84, %f82;
	ld.global.f32 	%f86, [%rd12+20];
	ld.shared.f32 	%f87, [%r43+20];
	fma.rn.f32 	%f88, %f86, %f87, %f85;
	ld.global.f32 	%f89, [%rd12+24];
	ld.shared.f32 	%f90, [%r43+24];
	fma.rn.f32 	%f91, %f89, %f90, %f88;
	ld.global.f32 	%f92, [%rd12+28];
	ld.shared.f32 	%f93, [%r43+28];
	fma.rn.f32 	%f122, %f92, %f93, %f91;
	add.s32 	%r57, %r57, 8;
$L__BB0_11:
	setp.eq.s32 	%p10, %r8, 0;
	@%p10 bra 	$L__BB0_18;
	and.b32  	%r23, %r7, 3;
	setp.lt.u32 	%p11, %r8, 4;
	@%p11 bra 	$L__BB0_14;
	add.s32 	%r44, %r11, %r57;
	mul.wide.s32 	%rd13, %r44, 4;
	add.s64 	%rd14, %rd1, %rd13;
	ld.global.f32 	%f95, [%rd14];
	shl.b32 	%r45, %r57, 2;
	add.s32 	%r47, %r35, %r45;
	ld.shared.f32 	%f96, [%r47];
	fma.rn.f32 	%f97, %f95, %f96, %f122;
	ld.global.f32 	%f98, [%rd14+4];
	ld.shared.f32 	%f99, [%r47+4];
	fma.rn.f32 	%f100, %f98, %f99, %f97;
	ld.global.f32 	%f101, [%rd14+8];
	ld.shared.f32 	%f102, [%r47+8];
	fma.rn.f32 	%f103, %f101, %f102, %f100;
	ld.global.f32 	%f104, [%rd14+12];
	ld.shared.f32 	%f105, [%r47+12];
	fma.rn.f32 	%f122, %f104, %f105, %f103;
	add.s32 	%r57, %r57, 4;
$L__BB0_14:
	setp.eq.s32 	%p12, %r23, 0;
	@%p12 bra 	$L__BB0_18;
	add.s32 	%r48, %r11, %r57;
	mul.wide.s32 	%rd15, %r48, 4;
	add.s64 	%rd3, %rd1, %rd15;
	ld.global.f32 	%f106, [%rd3];
	shl.b32 	%r49, %r57, 2;
	add.s32 	%r26, %r35, %r49;
	ld.shared.f32 	%f107, [%r26];
	fma.rn.f32 	%f122, %f106, %f107, %f122;
	setp.eq.s32 	%p13, %r23, 1;
	@%p13 bra 	$L__BB0_18;
	ld.global.f32 	%f108, [%rd3+4];
	ld.shared.f32 	%f109, [%r26+4];
	fma.rn.f32 	%f122, %f108, %f109, %f122;
	setp.eq.s32 	%p14, %r23, 2;
	@%p14 bra 	$L__BB0_18;
	ld.global.f32 	%f110, [%rd3+8];
	ld.shared.f32 	%f111, [%r26+8];
	fma.rn.f32 	%f122, %f110, %f111, %f122;
$L__BB0_18:
	bar.sync 	0;
	add.s32 	%r52, %r52, 256;
	setp.lt.s32 	%p15, %r52, %r30;
	add.s32 	%r51, %r51, -256;
	@%p15 bra 	$L__BB0_2;
$L__BB0_19:
	setp.ge.s32 	%p16, %r2, %r29;
	@%p16 bra 	$L__BB0_21;
	max.f32 	%f112, %f122, 0f00000000;
	cvta.to.global.u64 	%rd16, %rd5;
	mul.wide.s32 	%rd17, %r2, 4;
	add.s64 	%rd18, %rd16, %rd17;
	st.global.f32 	[%rd18], %f112;
$L__BB0_21:
	ret;

}


// ===== COMPILED SASS (sm_100) =====

	.target	sm_100

	.elftype	@"ET_EXEC"


//--------------------- .note.nv.tkinfo           --------------------------
	.section	.note.nv.tkinfo,"",@"SHT_NOTE"
	.sectionflags	@"SHF_NOTE_NV_TKINFO"
	.tkinfo
        /*0018*/ 	.word	0x00000002
        /*0030*/ 	.string	""
        /*0030*/ 	.string	"ptxas"
        /*0030*/ 	.string	"Cuda compilation tools, release 13.0, V13.0.88"
        /*0030*/ 	.string	"Build cuda_13.0.r13.0/compiler.36424714_0"
        /*0030*/ 	.string	"-arch sm_100 -m 64 "



//--------------------- .note.nv.cuinfo           --------------------------
	.section	.note.nv.cuinfo,"",@"SHT_NOTE"
	.sectionflags	@"SHF_NOTE_NV_CUINFO"
        /*0018*/ 	.short	0x0002
        /*001a*/ 	.short	0x0064
        /*001c*/ 	.short	0x0082
	.zero		2


//--------------------- .nv.info                  --------------------------
	.section	.nv.info,"",@"SHT_CUDA_INFO"
	.align	4


	//----- nvinfo : EIATTR_REGCOUNT
	.align		4
        /*0000*/ 	.byte	0x04, 0x2f
        /*0002*/ 	.short	(.L_1 - .L_0)
	.align		4
.L_0:
        /*0004*/ 	.word	index@(_Z11gemv_sharedPKfS0_Pfii)
        /*0008*/ 	.word	0x00000022


	//----- nvinfo : EIATTR_FRAME_SIZE
	.align		4
.L_1:
        /*000c*/ 	.byte	0x04, 0x11
        /*000e*/ 	.short	(.L_3 - .L_2)
	.align		4
.L_2:
        /*0010*/ 	.word	index@(_Z11gemv_sharedPKfS0_Pfii)
        /*0014*/ 	.word	0x00000000


	//----- nvinfo : EIATTR_MIN_STACK_SIZE
	.align		4
.L_3:
        /*0018*/ 	.byte	0x04, 0x12
        /*001a*/ 	.short	(.L_5 - .L_4)
	.align		4
.L_4:
        /*001c*/ 	.word	index@(_Z11gemv_sharedPKfS0_Pfii)
        /*0020*/ 	.word	0x00000000
.L_5:


//--------------------- .nv.compat                --------------------------
	.section	.nv.compat,"",@"SHT_CUDA_COMPAT_INFO"
	.align	4
        /*0000*/ 	.byte	0x02, 0x09, 0x00, 0x00, 0x02, 0x02, 0x01, 0x00, 0x02, 0x05, 0x05, 0x00, 0x03, 0x07, 0x01, 0x01
        /*0010*/ 	.byte	0x02, 0x03, 0x00, 0x00, 0x02, 0x06, 0x01, 0x00, 0x04, 0x0b, 0x08, 0x00, 0x09, 0x00, 0x00, 0x00
        /*0020*/ 	.byte	0x00, 0x00, 0x00, 0x00


//--------------------- .nv.info._Z11gemv_sharedPKfS0_Pfii --------------------------
	.section	.nv.info._Z11gemv_sharedPKfS0_Pfii,"",@"SHT_CUDA_INFO"
	.sectionflags	@""
	.align	4


	//----- nvinfo : EIATTR_CUDA_API_VERSION
	.align		4
        /*0000*/ 	.byte	0x04, 0x37
        /*0002*/ 	.short	(.L_7 - .L_6)
.L_6:
        /*0004*/ 	.word	0x00000082


	//----- nvinfo : EIATTR_KPARAM_INFO
	.align		4
.L_7:
        /*0008*/ 	.byte	0x04, 0x17
        /*000a*/ 	.short	(.L_9 - .L_8)
.L_8:
        /*000c*/ 	.word	0x00000000
        /*0010*/ 	.short	0x0004
        /*0012*/ 	.short	0x001c
        /*0014*/ 	.byte	0x00, 0xf0, 0x11, 0x00


	//----- nvinfo : EIATTR_KPARAM_INFO
	.align		4
.L_9:
        /*0018*/ 	.byte	0x04, 0x17
        /*001a*/ 	.short	(.L_11 - .L_10)
.L_10:
        /*001c*/ 	.word	0x00000000
        /*0020*/ 	.short	0x0003
        /*0022*/ 	.short	0x0018
        /*0024*/ 	.byte	0x00, 0xf0, 0x11, 0x00


	//----- nvinfo : EIATTR_KPARAM_INFO
	.align		4
.L_11:
        /*0028*/ 	.byte	0x04, 0x17
        /*002a*/ 	.short	(.L_13 - .L_12)
.L_12:
        /*002c*/ 	.word	0x00000000
        /*0030*/ 	.short	0x0002
        /*0032*/ 	.short	0x0010
        /*0034*/ 	.byte	0x00, 0xf5, 0x21, 0x00


	//----- nvinfo : EIATTR_KPARAM_INFO
	.align		4
.L_13:
        /*0038*/ 	.byte	0x04, 0x17
        /*003a*/ 	.short	(.L_15 - .L_14)
.L_14:
        /*003c*/ 	.word	0x00000000
        /*0040*/ 	.short	0x0001
        /*0042*/ 	.short	0x0008
        /*0044*/ 	.byte	0x00, 0xf5, 0x21, 0x00


	//----- nvinfo : EIATTR_KPARAM_INFO
	.align		4
.L_15:
        /*0048*/ 	.byte	0x04, 0x17
        /*004a*/ 	.short	(.L_17 - .L_16)
.L_16:
        /*004c*/ 	.word	0x00000000
        /*0050*/ 	.short	0x0000
        /*0052*/ 	.short	0x0000
        /*0054*/ 	.byte	0x00, 0xf5, 0x21, 0x00


	//----- nvinfo : EIATTR_SPARSE_MMA_MASK
	.align		4
.L_17:
        /*0058*/ 	.byte	0x03, 0x50
        /*005a*/ 	.short	0x0000


	//----- nvinfo : EIATTR_MAXREG_COUNT
	.align		4
        /*005c*/ 	.byte	0x03, 0x1b
        /*005e*/ 	.short	0x00ff


	//----- nvinfo : EIATTR_NUM_BARRIERS
	.align		4
        /*0060*/ 	.byte	0x02, 0x4c
        /*0062*/ 	.byte	0x01
	.zero		1


	//----- nvinfo : EIATTR_MERCURY_ISA_VERSION
	.align		4
        /*0064*/ 	.byte	0x03, 0x5f
        /*0066*/ 	.short	0x0101


	//----- nvinfo : EIATTR_UNUSED_LOAD_BYTE_OFFSET
	.align		4
        /*0068*/ 	.byte	0x04, 0x44
        /*006a*/ 	.short	(.L_19 - .L_18)


	//   ....[0]....
.L_18:
        /*006c*/ 	.word	0x000008d0
        /*0070*/ 	.word	0x00000fff


	//----- nvinfo : EIATTR_VRC_CTA_INIT_COUNT
	.align		4
.L_19:
        /*0074*/ 	.byte	0x02, 0x4a
	.zero		1
	.zero		1


	//----- nvinfo : EIATTR_EXIT_INSTR_OFFSETS
	.align		4
        /*0078*/ 	.byte	0x04, 0x1c
        /*007a*/ 	.short	(.L_21 - .L_20)


	//   ....[0]....
.L_20:
        /*007c*/ 	.word	0x000009d0


	//   ....[1]....
        /*0080*/ 	.word	0x00000a20


	//----- nvinfo : EIATTR_CRS_STACK_SIZE
	.align		4
.L_21:
        /*0084*/ 	.byte	0x04, 0x1e
        /*0086*/ 	.short	(.L_23 - .L_22)
.L_22:
        /*0088*/ 	.word	0x00000000


	//----- nvinfo : EIATTR_CBANK_PARAM_SIZE
	.align		4
.L_23:
        /*008c*/ 	.byte	0x03, 0x19
        /*008e*/ 	.short	0x0020


	//----- nvinfo : EIATTR_PARAM_CBANK
	.align		4
        /*0090*/ 	.byte	0x04, 0x0a
        /*0092*/ 	.short	(.L_25 - .L_24)
	.align		4
.L_24:
        /*0094*/ 	.word	index@(.nv.constant0._Z11gemv_sharedPKfS0_Pfii)
        /*0098*/ 	.short	0x0380
        /*009a*/ 	.short	0x0020


	//----- nvinfo : EIATTR_SW_WAR
	.align		4
.L_25:
        /*009c*/ 	.byte	0x04, 0x36
        /*009e*/ 	.short	(.L_27 - .L_26)
.L_26:
        /*00a0*/ 	.word	0x00000008
.L_27:


//--------------------- .nv.callgraph             --------------------------
	.section	.nv.callgraph,"",@"SHT_CUDA_CALLGRAPH"
	.align	4
	.sectionentsize	8
	.align		4
        /*0000*/ 	.word	0x00000000
	.align		4
        /*0004*/ 	.word	0xffffffff
	.align		4
        /*0008*/ 	.word	0x00000000
	.align		4
        /*000c*/ 	.word	0xfffffffe
	.align		4
        /*0010*/ 	.word	0x00000000
	.align		4
        /*0014*/ 	.word	0xfffffffd
	.align		4
        /*0018*/ 	.word	0x00000000
	.align		4
        /*001c*/ 	.word	0xfffffffc


//--------------------- .text._Z11gemv_sharedPKfS0_Pfii --------------------------
	.section	.text._Z11gemv_sharedPKfS0_Pfii,"ax",@progbits
	.align	128
        .global         _Z11gemv_sharedPKfS0_Pfii
        .type           _Z11gemv_sharedPKfS0_Pfii,@function
        .size           _Z11gemv_sharedPKfS0_Pfii,(.L_x_9 - _Z11gemv_sharedPKfS0_Pfii)
        .other          _Z11gemv_sharedPKfS0_Pfii,@"STO_CUDA_ENTRY STV_DEFAULT"
_Z11gemv_sharedPKfS0_Pfii:
.text._Z11gemv_sharedPKfS0_Pfii:
[----:B------:R-:W-:Y:S01]  /*0000*/  LDC R1, c[0x0][0x37c] ;  /* 0x0000df00ff017b82 */ /* 0x000fe20000000800 */
[----:B------:R-:W0:Y:S01]  /*0010*/  S2R R2, SR_TID.X ;  /* 0x0000000000027919 */ /* 0x000e220000002100 */
[----:B------:R-:W1:Y:S06]  /*0020*/  LDCU UR5, c[0x0][0x39c] ;  /* 0x00007380ff0577ac */ /* 0x000e6c0008000800 */
[----:B------:R-:W0:Y:S01]  /*0030*/  S2UR UR4, SR_CTAID.X ;  /* 0x00000000000479c3 */ /* 0x000e220000002500 */
[----:B------:R-:W-:Y:S01]  /*0040*/  HFMA2 R17, -RZ, RZ, 0, 0 ;  /* 0x00000000ff117431 */ /* 0x000fe200000001ff */
[----:B------:R-:W2:Y:S06]  /*0050*/  LDCU.64 UR8, c[0x0][0x358] ;  /* 0x00006b00ff0877ac */ /* 0x000eac0008000a00 */
[----:B------:R-:W0:Y:S01]  /*0060*/  LDC R7, c[0x0][0x360] ;  /* 0x0000d800ff077b82 */ /* 0x000e220000000800 */
[----:B-1----:R-:W-:Y:S01]  /*0070*/  UISETP.GE.AND UP0, UPT, UR5, 0x1, UPT ;  /* 0x000000010500788c */ /* 0x002fe2000bf06270 */
[----:B0-----:R-:W-:-:S08]  /*0080*/  IMAD R7, R7, UR4, R2 ;  /* 0x0000000407077c24 */ /* 0x001fd0000f8e0202 */
[----:B--2---:R-:W-:Y:S05]  /*0090*/  BRA.U !UP0, `(.L_x_0) ;  /* 0x0000000908447547 */ /* 0x004fea000b800000 */
[----:B------:R-:W0:Y:S01]  /*00a0*/  S2UR UR5, SR_CgaCtaId ;  /* 0x00000000000579c3 */ /* 0x000e220000008800 */
[----:B------:R-:W1:Y:S01]  /*00b0*/  LDCU UR6, c[0x0][0x39c] ;  /* 0x00007380ff0677ac */ /* 0x000e620008000800 */
[----:B------:R-:W-:Y:S01]  /*00c0*/  MOV R17, RZ ;  /* 0x000000ff00117202 */ /* 0x000fe20000000f00 */
[----:B------:R-:W-:Y:S01]  /*00d0*/  UMOV UR4, 0x400 ;  /* 0x0000040000047882 */ /* 0x000fe20000000000 */
[----:B-1----:R-:W-:Y:S01]  /*00e0*/  MOV R3, UR6 ;  /* 0x0000000600037c02 */ /* 0x002fe20008000f00 */
[----:B0-----:R-:W-:-:S03]  /*00f0*/  ULEA UR5, UR5, UR4, 0x18 ;  /* 0x0000000405057291 */ /* 0x001fc6000f8ec0ff */
[----:B------:R-:W-:-:S03]  /*0100*/  UMOV UR4, URZ ;  /* 0x000000ff00047c82 */ /* 0x000fc60008000000 */
[----:B------:R-:W-:-:S07]  /*0110*/  LEA R6, R2, UR5, 0x2 ;  /* 0x0000000502067c11 */ /* 0x000fce000f8e10ff */
.L_x_7:
[----:B0-----:R-:W0:Y:S01]  /*0120*/  LDC R4, c[0x0][0x39c] ;  /* 0x0000e700ff047b82 */ /* 0x001e220000000800 */
[----:B------:R-:W-:Y:S01]  /*0130*/  IADD3 R11, PT, PT, R2, UR4, RZ ;  /* 0x00000004020b7c10 */ /* 0x000fe2000fffe0ff */
[----:B------:R-:W1:Y:S01]  /*0140*/  LDCU UR6, c[0x0][0x398] ;  /* 0x00007300ff0677ac */ /* 0x000e620008000800 */
[----:B------:R-:W-:Y:S02]  /*0150*/  MOV R5, RZ ;  /* 0x000000ff00057202 */ /* 0x000fe40000000f00 */
[----:B0-----:R-:W-:-:S13]  /*0160*/  ISETP.GE.AND P0, PT, R11, R4, PT ;  /* 0x000000040b00720c */ /* 0x001fda0003f06270 */
[----:B------:R-:W0:Y:S02]  /*0170*/  @!P0 LDC.64 R8, c[0x0][0x388] ;  /* 0x0000e200ff088b82 */ /* 0x000e240000000a00 */
[----:B0-----:R-:W-:-:S05]  /*0180*/  @!P0 IMAD.WIDE R8, R11, 0x4, R8 ;  /* 0x000000040b088825 */ /* 0x001fca00078e0208 */
[----:B------:R-:W2:Y:S01]  /*0190*/  @!P0 LDG.E R5, desc[UR8][R8.64] ;  /* 0x0000000808058981 */ /* 0x000ea2000c1e1900 */
[----:B------:R-:W-:Y:S01]  /*01a0*/  ISETP.LE.AND P0, PT, R4, UR4, PT ;  /* 0x0000000404007c0c */ /* 0x000fe2000bf03270 */
[----:B------:R-:W-:Y:S03]  /*01b0*/  BSSY.RECONVERGENT B0, `(.L_x_1) ;  /* 0x000007a000007945 */ /* 0x000fe60003800200 */
[----:B-1----:R-:W-:Y:S01]  /*01c0*/  ISETP.GE.OR P0, PT, R7, UR6, P0 ;  /* 0x0000000607007c0c */ /* 0x002fe20008706670 */
[----:B--2---:R0:W-:Y:S01]  /*01d0*/  STS [R6], R5 ;  /* 0x0000000506007388 */ /* 0x0041e20000000800 */
[----:B------:R-:W-:Y:S11]  /*01e0*/  BAR.SYNC.DEFER_BLOCKING 0x0 ;  /* 0x0000000000007b1d */ /* 0x000ff60000010000 */
[----:B------:R-:W-:Y:S05]  /*01f0*/  @P0 BRA `(.L_x_2) ;  /* 0x0000000400d40947 */ /* 0x000fea0003800000 */
[C---:B------:R-:W-:Y:S01]  /*0200*/  ISETP.GE.AND P1, PT, R3.reuse, 0x10, PT ;  /* 0x000000100300780c */ /* 0x040fe20003f26270 */
[----:B------:R-:W-:Y:S01]  /*0210*/  HFMA2 R0, -RZ, RZ, 0, 0 ;  /* 0x00000000ff007431 */ /* 0x000fe200000001ff */
[----:B------:R-:W-:Y:S01]  /*0220*/  VIMNMX R16, PT, PT, R3, 0x100, PT ;  /* 0x0000010003107848 */ /* 0x000fe20003fe0100 */
[----:B0-----:R-:W-:-:S03]  /*0230*/  IMAD R5, R7, R4, UR4 ;  /* 0x0000000407057e24 */ /* 0x001fc6000f8e0204 */
[----:B------:R-:W-:-:S04]  /*0240*/  VIMNMX R16, PT, PT, R16, 0x1, !PT ;  /* 0x0000000110107848 */ /* 0x000fc80007fe0100 */
[----:B------:R-:W-:-:S04]  /*0250*/  LOP3.LUT R19, R16, 0xf, RZ, 0xc0, !PT ;  /* 0x0000000f10137812 */ /* 0x000fc800078ec0ff */
[----:B------:R-:W-:Y:S01]  /*0260*/  ISETP.NE.AND P0, PT, R19, RZ, PT ;  /* 0x000000ff1300720c */ /* 0x000fe20003f05270 */
[----:B------:R-:W-:-:S12]  /*0270*/  @!P1 BRA `(.L_x_3) ;  /* 0x0000000000bc9947 */ /* 0x000fd80003800000 */
[----:B------:R-:W-:Y:S01]  /*0280*/  LOP3.LUT R0, R16, 0x1f0, RZ, 0xc0, !PT ;  /* 0x000001f010007812 */ /* 0x000fe200078ec0ff */
[----:B------:R-:W-:Y:S01]  /*0290*/  UIADD3 UR6, UPT, UPT, UR5, 0x20, URZ ;  /* 0x0000002005067890 */ /* 0x000fe2000fffe0ff */
[----:B------:R-:W-:Y:S02]  /*02a0*/  MOV R18, R5 ;  /* 0x0000000500127202 */ /* 0x000fe40000000f00 */
[----:B------:R-:W-:-:S09]  /*02b0*/  IADD3 R20, PT, PT, -R0, RZ, RZ ;  /* 0x000000ff00147210 */ /* 0x000fd20007ffe1ff */
.L_x_4:
[----:B------:R-:W0:Y:S01]  /*02c0*/  LDC.64 R30, c[0x0][0x380] ;  /* 0x0000e000ff1e7b82 */ /* 0x000e220000000a00 */
[----:B------:R-:W1:Y:S01]  /*02d0*/  LDS.128 R8, [UR6+-0x20] ;  /* 0xffffe006ff087984 */ /* 0x000e620008000c00 */
[----:B0-----:R-:W-:-:S05]  /*02e0*/  IMAD.WIDE R30, R18, 0x4, R30 ;  /* 0x00000004121e7825 */ /* 0x001fca00078e021e */
[----:B------:R-:W1:Y:S04]  /*02f0*/  LDG.E R12, desc[UR8][R30.64] ;  /* 0x000000081e0c7981 */ /* 0x000e68000c1e1900 */
[----:B------:R-:W2:Y:S04]  /*0300*/  LDG.E R13, desc[UR8][R30.64+0x4] ;  /* 0x000004081e0d7981 */ /* 0x000ea8000c1e1900 */
[----:B------:R-:W3:Y:S04]  /*0310*/  LDG.E R14, desc[UR8][R30.64+0x8] ;  /* 0x000008081e0e7981 */ /* 0x000ee8000c1e1900 */
[----:B------:R-:W4:Y:S04]  /*0320*/  LDG.E R22, desc[UR8][R30.64+0xc] ;  /* 0x00000c081e167981 */ /* 0x000f28000c1e1900 */
[----:B------:R-:W5:Y:S04]  /*0330*/  LDG.E R21, desc[UR8][R30.64+0x10] ;  /* 0x000010081e157981 */ /* 0x000f68000c1e1900 */
[----:B------:R-:W5:Y:S04]  /*0340*/  LDG.E R24, desc[UR8][R30.64+0x14] ;  /* 0x000014081e187981 */ /* 0x000f68000c1e1900 */
[----:B------:R-:W5:Y:S04]  /*0350*/  LDG.E R29, desc[UR8][R30.64+0x18] ;  /* 0x000018081e1d7981 */ /* 0x000f68000c1e1900 */
[----:B------:R-:W5:Y:S04]  /*0360*/  LDG.E R28, desc[UR8][R30.64+0x1c] ;  /* 0x00001c081e1c7981 */ /* 0x000f68000c1e1900 */
[----:B------:R-:W5:Y:S04]  /*0370*/  LDG.E R23, desc[UR8][R30.64+0x20] ;  /* 0x000020081e177981 */ /* 0x000f68000c1e1900 */
[----:B------:R-:W5:Y:S04]  /*0380*/  LDG.E R27, desc[UR8][R30.64+0x24] ;  /* 0x000024081e1b7981 */ /* 0x000f68000c1e1900 */
[----:B------:R-:W5:Y:S04]  /*0390*/  LDG.E R25, desc[UR8][R30.64+0x38] ;  /* 0x000038081e197981 */ /* 0x000f68000c1e1900 */
[----:B------:R-:W5:Y:S01]  /*03a0*/  LDG.E R26, desc[UR8][R30.64+0x3c] ;  /* 0x00003c081e1a7981 */ /* 0x000f62000c1e1900 */
[----:B-1----:R-:W-:-:S03]  /*03b0*/  FFMA R8, R12, R8, R17 ;  /* 0x000000080c087223 */ /* 0x002fc60000000011 */
[----:B------:R-:W5:Y:S01]  /*03c0*/  LDG.E R17, desc[UR8][R30.64+0x28] ;  /* 0x000028081e117981 */ /* 0x000f62000c1e1900 */
[----:B--2---:R-:W-:-:S04]  /*03d0*/  FFMA R9, R9, R13, R8 ;  /* 0x0000000d09097223 */ /* 0x004fc80000000008 */
[----:B---3--:R-:W-:Y:S02]  /*03e0*/  FFMA R10, R10, R14, R9 ;  /* 0x0000000e0a0a7223 */ /* 0x008fe40000000009 */
[----:B------:R-:W5:Y:S02]  /*03f0*/  LDS.128 R12, [UR6+-0x10] ;  /* 0xfffff006ff0c7984 */ /* 0x000f640008000c00 */
[----:B----4-:R-:W-:Y:S02]  /*0400*/  FFMA R10, R11, R22, R10 ;  /* 0x000000160b0a7223 */ /* 0x010fe4000000000a */
[----:B------:R-:W2:Y:S02]  /*0410*/  LDG.E R22, desc[UR8][R30.64+0x2c] ;  /* 0x00002c081e167981 */ /* 0x000ea4000c1e1900 */
[----:B-----5:R-:W-:Y:S02]  /*0420*/  FFMA R10, R21, R12, R10 ;  /* 0x0000000c150a7223 */ /* 0x020fe4000000000a */
[----:B------:R-:W3:Y:S02]  /*0430*/  LDG.E R21, desc[UR8][R30.64+0x30] ;  /* 0x000030081e157981 */ /* 0x000ee4000c1e1900 */
[----:B------:R-:W-:-:S02]  /*0440*/  FFMA R13, R13, R24, R10 ;  /* 0x000000180d0d7223 */ /* 0x000fc4000000000a */
[----:B------:R-:W4:Y:S04]  /*0450*/  LDG.E R24, desc[UR8][R30.64+0x34] ;  /* 0x000034081e187981 */ /* 0x000f28000c1e1900 */
[----:B------:R-:W0:Y:S01]  /*0460*/  LDS.128 R8, [UR6] ;  /* 0x00000006ff087984 */ /* 0x000e220008000c00 */
[----:B------:R-:W-:-:S04]  /*0470*/  FFMA R14, R14, R29, R13 ;  /* 0x0000001d0e0e7223 */ /* 0x000fc8000000000d */
[----:B------:R-:W-:Y:S01]  /*0480*/  FFMA R14, R15, R28, R14 ;  /* 0x0000001c0f0e7223 */ /* 0x000fe2000000000e */
[----:B------:R-:W-:-:S03]  /*0490*/  IADD3 R20, PT, PT, R20, 0x10, RZ ;  /* 0x0000001014147810 */ /* 0x000fc60007ffe0ff */
[----:B0-----:R-:W-:Y:S02]  /*04a0*/  FFMA R8, R23, R8, R14 ;  /* 0x0000000817087223 */ /* 0x001fe4000000000e */
[----:B------:R-:W3:Y:S02]  /*04b0*/  LDS.128 R12, [UR6+0x10] ;  /* 0x00001006ff0c7984 */ /* 0x000ee40008000c00 */
[----:B------:R-:W-:Y:S01]  /*04c0*/  FFMA R9, R9, R27, R8 ;  /* 0x0000001b09097223 */ /* 0x000fe20000000008 */
[----:B------:R-:W-:Y:S01]  /*04d0*/  ISETP.NE.AND P1, PT, R20, RZ, PT ;  /* 0x000000ff1400720c */ /* 0x000fe20003f25270 */
[----:B------:R-:W-:Y:S01]  /*04e0*/  UIADD3 UR6, UPT, UPT, UR6, 0x40, URZ ;  /* 0x0000004006067890 */ /* 0x000fe2000fffe0ff */
[----:B------:R-:W-:Y:S01]  /*04f0*/  IADD3 R18, PT, PT, R18, 0x10, RZ ;  /* 0x0000001012127810 */ /* 0x000fe20007ffe0ff */
[----:B------:R-:W-:-:S04]  /*0500*/  FFMA R10, R10, R17, R9 ;  /* 0x000000110a0a7223 */ /* 0x000fc80000000009 */
[----:B--2---:R-:W-:-:S04]  /*0510*/  FFMA R10, R11, R22, R10 ;  /* 0x000000160b0a7223 */ /* 0x004fc8000000000a */
[----:B---3--:R-:W-:-:S04]  /*0520*/  FFMA R10, R21, R12, R10 ;  /* 0x0000000c150a7223 */ /* 0x008fc8000000000a */
[----:B----4-:R-:W-:-:S04]  /*0530*/  FFMA R13, R13, R24, R10 ;  /* 0x000000180d0d7223 */ /* 0x010fc8000000000a */
[----:B------:R-:W-:-:S04]  /*0540*/  FFMA R14, R14, R25, R13 ;  /* 0x000000190e0e7223 */ /* 0x000fc8000000000d */
[----:B------:R-:W-:Y:S01]  /*0550*/  FFMA R17, R15, R26, R14 ;  /* 0x0000001a0f117223 */ /* 0x000fe2000000000e */
[----:B------:R-:W-:Y:S06]  /*0560*/  @P1 BRA `(.L_x_4) ;  /* 0xfffffffc00541947 */ /* 0x000fec000383ffff */
.L_x_3:
[----:B------:R-:W-:Y:S01]  /*0570*/  LOP3.LUT R27, R16, 0x7, RZ, 0xc0, !PT ;  /* 0x00000007101b7812 */ /* 0x000fe200078ec0ff */
[----:B------:R-:W-:Y:S06]  /*0580*/  @!P0 BRA `(.L_x_2) ;  /* 0x0000000000f08947 */ /* 0x000fec0003800000 */
[----:B------:R-:W-:Y:S02]  /*0590*/  ISETP.GE.U32.AND P0, PT, R19, 0x8, PT ;  /* 0x000000081300780c */ /* 0x000fe40003f06070 */
[----:B------:R-:W-:-:S11]  /*05a0*/  ISETP.NE.AND P1, PT, R27, RZ, PT ;  /* 0x000000ff1b00720c */ /* 0x000fd60003f25270 */
[----:B------:R-:W-:Y:S05]  /*05b0*/  @!P0 BRA `(.L_x_5) ;  /* 0x00000000005c8947 */ /* 0x000fea0003800000 */
[----:B------:R-:W0:Y:S01]  /*05c0*/  LDC.64 R18, c[0x0][0x380] ;  /* 0x0000e000ff127b82 */ /* 0x000e220000000a00 */
[----:B------:R-:W-:-:S05]  /*05d0*/  IADD3 R9, PT, PT, R5, R0, RZ ;  /* 0x0000000005097210 */ /* 0x000fca0007ffe0ff */
[----:B0-----:R-:W-:-:S05]  /*05e0*/  IMAD.WIDE R18, R9, 0x4, R18 ;  /* 0x0000000409127825 */ /* 0x001fca00078e0212 */
[----:B------:R-:W2:Y:S04]  /*05f0*/  LDG.E R28, desc[UR8][R18.64] ;  /* 0x00000008121c7981 */ /* 0x000ea8000c1e1900 */
[----:B------:R-:W3:Y:S04]  /*0600*/  LDG.E R24, desc[UR8][R18.64+0x4] ;  /* 0x0000040812187981 */ /* 0x000ee8000c1e1900 */
[----:B------:R-:W4:Y:S04]  /*0610*/  LDG.E R25, desc[UR8][R18.64+0x8] ;  /* 0x0000080812197981 */ /* 0x000f28000c1e1900 */
[----:B------:R-:W5:Y:S04]  /*0620*/  LDG.E R22, desc[UR8][R18.64+0xc] ;  /* 0x00000c0812167981 */ /* 0x000f68000c1e1900 */
[----:B------:R-:W5:Y:S04]  /*0630*/  LDG.E R23, desc[UR8][R18.64+0x10] ;  /* 0x0000100812177981 */ /* 0x000f68000c1e1900 */
[----:B------:R-:W5:Y:S04]  /*0640*/  LDG.E R20, desc[UR8][R18.64+0x14] ;  /* 0x0000140812147981 */ /* 0x000f68000c1e1900 */
[----:B------:R-:W5:Y:S04]  /*0650*/  LDG.E R21, desc[UR8][R18.64+0x18] ;  /* 0x0000180812157981 */ /* 0x000f68000c1e1900 */
[----:B------:R-:W5:Y:S01]  /*0660*/  LDG.E R26, desc[UR8][R18.64+0x1c] ;  /* 0x00001c08121a7981 */ /* 0x000f62000c1e1900 */
[----:B------:R-:W-:-:S02]  /*0670*/  LEA R29, R0, UR5, 0x2 ;  /* 0x00000005001d7c11 */ /* 0x000fc4000f8e10ff */
[----:B------:R-:W-:-:S03]  /*0680*/  IADD3 R0, PT, PT, R0, 0x8, RZ ;  /* 0x0000000800007810 */ /* 0x000fc60007ffe0ff */
[----:B------:R-:W2:Y:S04]  /*0690*/  LDS.128 R8, [R29] ;  /* 0x000000001d087984 */ /* 0x000ea80000000c00 */
[----:B------:R-:W0:Y:S01]  /*06a0*/  LDS.128 R12, [R29+0x10] ;  /* 0x000010001d0c7984 */ /* 0x000e220000000c00 */
[----:B--2---:R-:W-:-:S04]  /*06b0*/  FFMA R17, R28, R8, R17 ;  /* 0x000000081c117223 */ /* 0x004fc80000000011 */
[----:B---3--:R-:W-:-:S04]  /*06c0*/  FFMA R24, R24, R9, R17 ;  /* 0x0000000918187223 */ /* 0x008fc80000000011 */
[----:B----4-:R-:W-:-:S04]  /*06d0*/  FFMA R25, R25, R10, R24 ;  /* 0x0000000a19197223 */ /* 0x010fc80000000018 */
[----:B-----5:R-:W-:-:S04]  /*06e0*/  FFMA R22, R22, R11, R25 ;  /* 0x0000000b16167223 */ /* 0x020fc80000000019 */
[----:B0-----:R-:W-:-:S04]  /*06f0*/  FFMA R23, R23, R12, R22 ;  /* 0x0000000c17177223 */ /* 0x001fc80000000016 */
[----:B------:R-:W-:-:S04]  /*0700*/  FFMA R20, R20, R13, R23 ;  /* 0x0000000d14147223 */ /* 0x000fc80000000017 */
[----:B------:R-:W-:-:S04]  /*0710*/  FFMA R21, R21, R14, R20 ;  /* 0x0000000e15157223 */ /* 0x000fc80000000014 */
[----:B------:R-:W-:-:S07]  /*0720*/  FFMA R17, R26, R15, R21 ;  /* 0x0000000f1a117223 */ /* 0x000fce0000000015 */
.L_x_5:
[----:B------:R-:W-:Y:S05]  /*0730*/  @!P1 BRA `(.L_x_2) ;  /* 0x0000000000849947 */ /* 0x000fea0003800000 */
[----:B------:R-:W-:Y:S02]  /*0740*/  ISETP.GE.U32.AND P0, PT, R27, 0x4, PT ;  /* 0x000000041b00780c */ /* 0x000fe40003f06070 */
[----:B------:R-:W-:-:S04]  /*0750*/  LOP3.LUT R16, R16, 0x3, RZ, 0xc0, !PT ;  /* 0x0000000310107812 */ /* 0x000fc800078ec0ff */
[----:B------:R-:W-:-:S07]  /*0760*/  ISETP.NE.AND P1, PT, R16, RZ, PT ;  /* 0x000000ff1000720c */ /* 0x000fce0003f25270 */
[----:B------:R-:W-:Y:S06]  /*0770*/  @!P0 BRA `(.L_x_6) ;  /* 0x0000000000388947 */ /* 0x000fec0003800000 */
[----:B------:R-:W0:Y:S01]  /*0780*/  LDC.64 R8, c[0x0][0x380] ;  /* 0x0000e000ff087b82 */ /* 0x000e220000000a00 */
[----:B------:R-:W-:-:S05]  /*0790*/  IADD3 R13, PT, PT, R5, R0, RZ ;  /* 0x00000000050d7210 */ /* 0x000fca0007ffe0ff */
[----:B0-----:R-:W-:-:S05]  /*07a0*/  IMAD.WIDE R12, R13, 0x4, R8 ;  /* 0x000000040d0c7825 */ /* 0x001fca00078e0208 */
[----:B------:R-:W2:Y:S04]  /*07b0*/  LDG.E R14, desc[UR8][R12.64] ;  /* 0x000000080c0e7981 */ /* 0x000ea8000c1e1900 */
[----:B------:R-:W3:Y:S04]  /*07c0*/  LDG.E R15, desc[UR8][R12.64+0x4] ;  /* 0x000004080c0f7981 */ /* 0x000ee8000c1e1900 */
[----:B------:R-:W4:Y:S04]  /*07d0*/  LDG.E R18, desc[UR8][R12.64+0x8] ;  /* 0x000008080c127981 */ /* 0x000f28000c1e1900 */
[----:B------:R-:W5:Y:S01]  /*07e0*/  LDG.E R19, desc[UR8][R12.64+0xc] ;  /* 0x00000c080c137981 */ /* 0x000f62000c1e1900 */
[----:B------:R-:W-:-:S02]  /*07f0*/  LEA R8, R0, UR5, 0x2 ;  /* 0x0000000500087c11 */ /* 0x000fc4000f8e10ff */
[----:B------:R-:W-:-:S04]  /*0800*/  IADD3 R0, PT, PT, R0, 0x4, RZ ;  /* 0x0000000400007810 */ /* 0x000fc80007ffe0ff */
[----:B------:R-:W2:Y:S02]  /*0810*/  LDS.128 R8, [R8] ;  /* 0x0000000008087984 */ /* 0x000ea40000000c00 */
[----:B--2---:R-:W-:-:S04]  /*0820*/  FFMA R14, R14, R8, R17 ;  /* 0x000000080e0e7223 */ /* 0x004fc80000000011 */
[----:B---3--:R-:W-:-:S04]  /*0830*/  FFMA R9, R15, R9, R14 ;  /* 0x000000090f097223 */ /* 0x008fc8000000000e */
[----:B----4-:R-:W-:-:S04]  /*0840*/  FFMA R10, R18, R10, R9 ;  /* 0x0000000a120a7223 */ /* 0x010fc80000000009 */
[----:B-----5:R-:W-:-:S07]  /*0850*/  FFMA R17, R19, R11, R10 ;  /* 0x0000000b13117223 */ /* 0x020fce000000000a */
.L_x_6:
[----:B------:R-:W-:Y:S05]  /*0860*/  @!P1 BRA `(.L_x_2) ;  /* 0x0000000000389947 */ /* 0x000fea0003800000 */
[----:B------:R-:W0:Y:S01]  /*0870*/  LDC.64 R12, c[0x0][0x380] ;  /* 0x0000e000ff0c7b82 */ /* 0x000e220000000a00 */
[----:B------:R-:W-:-:S05]  /*0880*/  IADD3 R5, PT, PT, R5, R0, RZ ;  /* 0x0000000005057210 */ /* 0x000fca0007ffe0ff */
[----:B0-----:R-:W-:-:S05]  /*0890*/  IMAD.WIDE R12, R5, 0x4, R12 ;  /* 0x00000004050c7825 */ /* 0x001fca00078e020c */
[----:B------:R-:W2:Y:S01]  /*08a0*/  LDG.E R14, desc[UR8][R12.64] ;  /* 0x000000080c0e7981 */ /* 0x000ea2000c1e1900 */
[----:B------:R-:W-:Y:S02]  /*08b0*/  LEA R8, R0, UR5, 0x2 ;  /* 0x0000000500087c11 */ /* 0x000fe4000f8e10ff */
[----:B------:R-:W-:-:S04]  /*08c0*/  ISETP.NE.AND P0, PT, R16, 0x1, PT ;  /* 0x000000011000780c */ /* 0x000fc80003f05270 */
[----:B------:R-:W2:Y:S02]  /*08d0*/  LDS.128 R8, [R8] ;  /* 0x0000000008087984 */ /* 0x000ea40000000c00 */
[----:B--2---:R-:W-:-:S07]  /*08e0*/  FFMA R17, R14, R8, R17 ;  /* 0x000000080e117223 */ /* 0x004fce0000000011 */
[----:B------:R-:W-:Y:S05]  /*08f0*/  @!P0 BRA `(.L_x_2) ;  /* 0x0000000000148947 */ /* 0x000fea0003800000 */
[----:B------:R-:W-:Y:S01]  /*0900*/  ISETP.NE.AND P0, PT, R16, 0x2, PT ;  /* 0x000000021000780c */ /* 0x000fe20003f05270 */
[----:B------:R-:W2:-:S12]  /*0910*/  LDG.E R0, desc[UR8][R12.64+0x4] ;  /* 0x000004080c007981 */ /* 0x000e98000c1e1900 */
[----:B------:R-:W3:Y:S01]  /*0920*/  @P0 LDG.E R8, desc[UR8][R12.64+0x8] ;  /* 0x000008080c080981 */ /* 0x000ee2000c1e1900 */
[----:B--2---:R-:W-:-:S04]  /*0930*/  FFMA R17, R0, R9, R17 ;  /* 0x0000000900117223 */ /* 0x004fc80000000011 */
[----:B---3--:R-:W-:-:S07]  /*0940*/  @P0 FFMA R17, R8, R10, R17 ;  /* 0x0000000a08110223 */ /* 0x008fce0000000011 */
.L_x_2:
[----:B------:R-:W-:Y:S05]  /*0950*/  BSYNC.RECONVERGENT B0 ;  /* 0x0000000000007941 */ /* 0x000fea0003800200 */
.L_x_1:
[----:B------:R-:W-:Y:S01]  /*0960*/  UIADD3 UR4, UPT, UPT, UR4, 0x100, URZ ;  /* 0x0000010004047890 */ /* 0x000fe2000fffe0ff */
[----:B------:R-:W-:Y:S01]  /*0970*/  BAR.SYNC.DEFER_BLOCKING 0x0 ;  /* 0x0000000000007b1d */ /* 0x000fe20000010000 */
[----:B------:R-:W-:-:S04]  /*0980*/  IADD3 R3, PT, PT, R3, -0x100, RZ ;  /* 0xffffff0003037810 */ /* 0x000fc80007ffe0ff */
[----:B------:R-:W-:-:S13]  /*0990*/  ISETP.LE.AND P0, PT, R4, UR4, PT ;  /* 0x0000000404007c0c */ /* 0x000fda000bf03270 */
[----:B------:R-:W-:Y:S05]  /*09a0*/  @!P0 BRA `(.L_x_7) ;  /* 0xfffffff400dc8947 */ /* 0x000fea000383ffff */
.L_x_0:
[----:B------:R-:W1:Y:S02]  /*09b0*/  LDCU UR6, c[0x0][0x398] ;  /* 0x00007300ff0677ac */ /* 0x000e640008000800 */
[----:B-1----:R-:W-:-:S13]  /*09c0*/  ISETP.GE.AND P0, PT, R7, UR6, PT ;  /* 0x0000000607007c0c */ /* 0x002fda000bf06270 */
[----:B------:R-:W-:Y:S05]  /*09d0*/  @P0 EXIT ;  /* 0x000000000000094d */ /* 0x000fea0003800000 */
[----:B------:R-:W1:Y:S01]  /*09e0*/  LDC.64 R2, c[0x0][0x390] ;  /* 0x0000e400ff027b82 */ /* 0x000e620000000a00 */
[----:B------:R-:W-:Y:S01]  /*09f0*/  FMNMX R17, RZ, R17, !PT ;  /* 0x00000011ff117209 */ /* 0x000fe20007800000 */
[----:B-1----:R-:W-:-:S05]  /*0a00*/  IMAD.WIDE R2, R7, 0x4, R2 ;  /* 0x0000000407027825 */ /* 0x002fca00078e0202 */
[----:B------:R-:W-:Y:S01]  /*0a10*/  STG.E desc[UR8][R2.64], R17 ;  /* 0x0000001102007986 */ /* 0x000fe2000c101908 */
[----:B------:R-:W-:Y:S05]  /*0a20*/  EXIT ;  /* 0x000000000000794d */ /* 0x000fea0003800000 */
.L_x_8:
[----:B------:R-:W-:-:S00]  /*0a30*/  BRA `(.L_x_8) ;  /* 0xfffffffc00fc7947 */ /* 0x000fc0000383ffff */
[----:B------:R-:W-:-:S00]  /*0a40*/  NOP ;  /* 0x0000000000007918 */ /* 0x000fc00000000000 */
        /* <DEDUP_REMOVED lines=11> */
.L_x_9:


//--------------------- .nv.shared._Z11gemv_sharedPKfS0_Pfii --------------------------
	.section	.nv.shared._Z11gemv_sharedPKfS0_Pfii,"aw",@nobits
	.sectionflags	@""
	.align	16
	.zero		1024


//--------------------- .nv.shared.reserved.0     --------------------------
	.section	.nv.shared.reserved.0,"aw",@nobits
	.weak		__nv_reservedSMEM_offset_0_alias
	.size		__nv_reservedSMEM_offset_0_alias, 0, 64
	.other		__nv_reservedSMEM_offset_0_alias,@"STO_CUDA_RESERVED_SHARED STV_DEFAULT"
__nv_reservedSMEM_offset_0_alias:
	.zero		0
	.zero		64


//--------------------- .nv.constant0._Z11gemv_sharedPKfS0_Pfii --------------------------
	.section	.nv.constant0._Z11gemv_sharedPKfS0_Pfii,"a",@progbits
	.sectionflags	@""
	.align	4
.nv.constant0._Z11gemv_sharedPKfS0_Pfii:
	.zero		928


//--------------------- SYMBOLS --------------------------

	.type		.nv.reservedSmem.offset0,@object
	.size		.nv.reservedSmem.offset0,0x4
	.type		.nv.reservedSmem.cap,@object
	.size		.nv.reservedSmem.cap,0x4
